//
// Generated by NVIDIA NVVM Compiler
//
// Compiler Build ID: CL-36424714
// Cuda compilation tools, release 13.0, V13.0.88
// Based on NVVM 20.0.0
//

.version 9.0
.target sm_100
.address_size 64

	// .globl	JCudaMatrixSharedMemKernel
// _ZZ26JCudaMatrixSharedMemKernelE2As has been demoted
// _ZZ26JCudaMatrixSharedMemKernelE2Bs has been demoted

.visible .entry JCudaMatrixSharedMemKernel(
	.param .u32 JCudaMatrixSharedMemKernel_param_0,
	.param .u32 JCudaMatrixSharedMemKernel_param_1,
	.param .u64 .ptr .align 1 JCudaMatrixSharedMemKernel_param_2,
	.param .u32 JCudaMatrixSharedMemKernel_param_3,
	.param .u32 JCudaMatrixSharedMemKernel_param_4,
	.param .u64 .ptr .align 1 JCudaMatrixSharedMemKernel_param_5,
	.param .u64 .ptr .align 1 JCudaMatrixSharedMemKernel_param_6
)
{
	.reg .pred 	%p<83>;
	.reg .b32 	%r<107>;
	.reg .b32 	%f<89>;
	.reg .b64 	%rd<25>;
	// demoted variable
	.shared .align 4 .b8 _ZZ26JCudaMatrixSharedMemKernelE2As[1024];
	// demoted variable
	.shared .align 4 .b8 _ZZ26JCudaMatrixSharedMemKernelE2Bs[1024];
	ld.param.u32 	%r29, [JCudaMatrixSharedMemKernel_param_0];
	ld.param.u32 	%r32, [JCudaMatrixSharedMemKernel_param_4];
	mov.u32 	%r33, %ctaid.y;
	mov.u32 	%r34, %ctaid.x;
	shl.b32 	%r1, %r33, 4;
	shl.b32 	%r2, %r34, 4;
	setp.lt.s32 	%p1, %r29, -15;
	mov.f32 	%f72, 0f00000000;
	@%p1 bra 	$L__BB0_35;
	ld.param.u64 	%rd23, [JCudaMatrixSharedMemKernel_param_5];
	ld.param.u32 	%r101, [JCudaMatrixSharedMemKernel_param_3];
	ld.param.u64 	%rd22, [JCudaMatrixSharedMemKernel_param_2];
	ld.param.u32 	%r100, [JCudaMatrixSharedMemKernel_param_1];
	shr.s32 	%r36, %r29, 31;
	shr.u32 	%r37, %r36, 28;
	add.s32 	%r38, %r29, %r37;
	shr.s32 	%r39, %r38, 4;
	neg.s32 	%r106, %r39;
	mul.lo.s32 	%r104, %r1, %r29;
	shl.b32 	%r4, %r101, 4;
	mov.u32 	%r40, %tid.y;
	mov.u32 	%r41, %tid.x;
	mad.lo.s32 	%r42, %r29, %r40, %r41;
	cvt.s64.s32 	%rd1, %r42;
	shl.b32 	%r43, %r40, 6;
	mov.u32 	%r44, _ZZ26JCudaMatrixSharedMemKernelE2As;
	add.s32 	%r5, %r44, %r43;
	shl.b32 	%r45, %r41, 2;
	add.s32 	%r6, %r5, %r45;
	mad.lo.s32 	%r46, %r101, %r40, %r41;
	cvt.s64.s32 	%rd2, %r46;
	mov.u32 	%r47, _ZZ26JCudaMatrixSharedMemKernelE2Bs;
	add.s32 	%r9, %r47, %r45;
	add.s32 	%r7, %r9, %r43;
	min.s32 	%r8, %r100, %r101;
	add.s32 	%r10, %r2, 8;
	add.s32 	%r11, %r1, 8;
	add.s32 	%r12, %r1, 9;
	add.s32 	%r13, %r2, 10;
	add.s32 	%r14, %r1, 10;
	add.s32 	%r15, %r1, 11;
	add.s32 	%r16, %r2, 12;
	add.s32 	%r17, %r1, 12;
	add.s32 	%r18, %r1, 13;
	cvta.to.global.u64 	%rd3, %rd22;
	cvta.to.global.u64 	%rd4, %rd23;
	mov.f32 	%f72, 0f00000000;
	mov.b32 	%r105, 7;
	add.s32 	%r51, %r1, 2;
	add.s32 	%r55, %r1, 3;
	add.s32 	%r59, %r1, 4;
	add.s32 	%r63, %r1, 5;
	add.s32 	%r67, %r1, 6;
	add.s32 	%r71, %r1, 7;
	add.s32 	%r89, %r1, 14;
	add.s32 	%r93, %r1, 15;
	mov.u32 	%r103, %r2;
$L__BB0_2:
	setp.lt.s32 	%p2, %r32, %r1;
	setp.lt.s32 	%p3, %r29, %r2;
	cvt.s64.s32 	%rd8, %r104;
	add.s64 	%rd9, %rd1, %rd8;
	shl.b64 	%rd10, %rd9, 2;
	add.s64 	%rd11, %rd3, %rd10;
	add.s32 	%r24, %r105, -7;
	cvt.s64.s32 	%rd12, %r103;
	ld.global.f32 	%f37, [%rd11];
	st.shared.f32 	[%r6], %f37;
	add.s64 	%rd13, %rd12, %rd2;
	shl.b64 	%rd14, %rd13, 2;
	add.s64 	%rd15, %rd4, %rd14;
	ld.global.f32 	%f38, [%rd15];
	st.shared.f32 	[%r7], %f38;
	bar.sync 	0;
	setp.gt.s32 	%p4, %r24, %r8;
	or.pred  	%p5, %p3, %p2;
	or.pred  	%p6, %p5, %p4;
	@%p6 bra 	$L__BB0_4;
	ld.shared.f32 	%f39, [%r5];
	ld.shared.f32 	%f40, [%r9];
	fma.rn.f32 	%f72, %f39, %f40, %f72;
$L__BB0_4:
	setp.le.s32 	%p7, %r32, %r1;
	setp.le.s32 	%p8, %r29, %r2;
	setp.ge.s32 	%p9, %r24, %r8;
	or.pred  	%p10, %p8, %p7;
	or.pred  	%p11, %p10, %p9;
	@%p11 bra 	$L__BB0_6;
	ld.shared.f32 	%f41, [%r5+4];
	ld.shared.f32 	%f42, [%r9+64];
	fma.rn.f32 	%f72, %f41, %f42, %f72;
$L__BB0_6:
	setp.lt.s32 	%p12, %r32, %r51;
	add.s32 	%r52, %r2, 2;
	setp.lt.s32 	%p13, %r29, %r52;
	add.s32 	%r53, %r105, -5;
	setp.gt.s32 	%p14, %r53, %r8;
	or.pred  	%p15, %p13, %p12;
	or.pred  	%p16, %p15, %p14;
	@%p16 bra 	$L__BB0_8;
	ld.shared.f32 	%f43, [%r5+8];
	ld.shared.f32 	%f44, [%r9+128];
	fma.rn.f32 	%f72, %f43, %f44, %f72;
$L__BB0_8:
	setp.lt.s32 	%p17, %r32, %r55;
	add.s32 	%r56, %r2, 3;
	setp.lt.s32 	%p18, %r29, %r56;
	add.s32 	%r57, %r105, -4;
	setp.gt.s32 	%p19, %r57, %r8;
	or.pred  	%p20, %p18, %p17;
	or.pred  	%p21, %p20, %p19;
	@%p21 bra 	$L__BB0_10;
	ld.shared.f32 	%f45, [%r5+12];
	ld.shared.f32 	%f46, [%r9+192];
	fma.rn.f32 	%f72, %f45, %f46, %f72;
$L__BB0_10:
	setp.lt.s32 	%p22, %r32, %r59;
	add.s32 	%r60, %r2, 4;
	setp.lt.s32 	%p23, %r29, %r60;
	add.s32 	%r61, %r105, -3;
	setp.gt.s32 	%p24, %r61, %r8;
	or.pred  	%p25, %p23, %p22;
	or.pred  	%p26, %p25, %p24;
	@%p26 bra 	$L__BB0_12;
	ld.shared.f32 	%f47, [%r5+16];
	ld.shared.f32 	%f48, [%r9+256];
	fma.rn.f32 	%f72, %f47, %f48, %f72;
$L__BB0_12:
	setp.lt.s32 	%p27, %r32, %r63;
	add.s32 	%r64, %r2, 5;
	setp.lt.s32 	%p28, %r29, %r64;
	add.s32 	%r65, %r105, -2;
	setp.gt.s32 	%p29, %r65, %r8;
	or.pred  	%p30, %p28, %p27;
	or.pred  	%p31, %p30, %p29;
	@%p31 bra 	$L__BB0_14;
	ld.shared.f32 	%f49, [%r5+20];
	ld.shared.f32 	%f50, [%r9+320];
	fma.rn.f32 	%f72, %f49, %f50, %f72;
$L__BB0_14:
	setp.lt.s32 	%p32, %r32, %r67;
	add.s32 	%r68, %r2, 6;
	setp.lt.s32 	%p33, %r29, %r68;
	add.s32 	%r69, %r105, -1;
	setp.gt.s32 	%p34, %r69, %r8;
	or.pred  	%p35, %p33, %p32;
	or.pred  	%p36, %p35, %p34;
	@%p36 bra 	$L__BB0_16;
	ld.shared.f32 	%f51, [%r5+24];
	ld.shared.f32 	%f52, [%r9+384];
	fma.rn.f32 	%f72, %f51, %f52, %f72;
$L__BB0_16:
	setp.lt.s32 	%p37, %r32, %r71;
	add.s32 	%r72, %r2, 7;
	setp.lt.s32 	%p38, %r29, %r72;
	setp.gt.s32 	%p39, %r105, %r8;
	or.pred  	%p40, %p38, %p37;
	or.pred  	%p41, %p40, %p39;
	@%p41 bra 	$L__BB0_18;
	ld.shared.f32 	%f53, [%r5+28];
	ld.shared.f32 	%f54, [%r9+448];
	fma.rn.f32 	%f72, %f53, %f54, %f72;
$L__BB0_18:
	setp.lt.s32 	%p42, %r32, %r11;
	setp.lt.s32 	%p43, %r29, %r10;
	add.s32 	%r74, %r105, 1;
	setp.gt.s32 	%p44, %r74, %r8;
	or.pred  	%p45, %p43, %p42;
	or.pred  	%p46, %p45, %p44;
	@%p46 bra 	$L__BB0_20;
	ld.shared.f32 	%f55, [%r5+32];
	ld.shared.f32 	%f56, [%r9+512];
	fma.rn.f32 	%f72, %f55, %f56, %f72;
$L__BB0_20:
	setp.lt.s32 	%p47, %r32, %r12;
	add.s32 	%r76, %r2, 9;
	setp.lt.s32 	%p48, %r29, %r76;
	add.s32 	%r77, %r105, 2;
	setp.gt.s32 	%p49, %r77, %r8;
	or.pred  	%p50, %p48, %p47;
	or.pred  	%p51, %p50, %p49;
	@%p51 bra 	$L__BB0_22;
	ld.shared.f32 	%f57, [%r5+36];
	ld.shared.f32 	%f58, [%r9+576];
	fma.rn.f32 	%f72, %f57, %f58, %f72;
$L__BB0_22:
	setp.lt.s32 	%p52, %r32, %r14;
	setp.lt.s32 	%p53, %r29, %r13;
	add.s32 	%r79, %r105, 3;
	setp.gt.s32 	%p54, %r79, %r8;
	or.pred  	%p55, %p53, %p52;
	or.pred  	%p56, %p55, %p54;
	@%p56 bra 	$L__BB0_24;
	ld.shared.f32 	%f59, [%r5+40];
	ld.shared.f32 	%f60, [%r9+640];
	fma.rn.f32 	%f72, %f59, %f60, %f72;
$L__BB0_24:
	setp.lt.s32 	%p57, %r32, %r15;
	add.s32 	%r81, %r2, 11;
	setp.lt.s32 	%p58, %r29, %r81;
	add.s32 	%r82, %r105, 4;
	setp.gt.s32 	%p59, %r82, %r8;
	or.pred  	%p60, %p58, %p57;
	or.pred  	%p61, %p60, %p59;
	@%p61 bra 	$L__BB0_26;
	ld.shared.f32 	%f61, [%r5+44];
	ld.shared.f32 	%f62, [%r9+704];
	fma.rn.f32 	%f72, %f61, %f62, %f72;
$L__BB0_26:
	setp.lt.s32 	%p62, %r32, %r17;
	setp.lt.s32 	%p63, %r29, %r16;
	add.s32 	%r84, %r105, 5;
	setp.gt.s32 	%p64, %r84, %r8;
	or.pred  	%p65, %p63, %p62;
	or.pred  	%p66, %p65, %p64;
	@%p66 bra 	$L__BB0_28;
	ld.shared.f32 	%f63, [%r5+48];
	ld.shared.f32 	%f64, [%r9+768];
	fma.rn.f32 	%f72, %f63, %f64, %f72;
$L__BB0_28:
	setp.lt.s32 	%p67, %r32, %r18;
	add.s32 	%r86, %r2, 13;
	setp.lt.s32 	%p68, %r29, %r86;
	add.s32 	%r87, %r105, 6;
	setp.gt.s32 	%p69, %r87, %r8;
	or.pred  	%p70, %p68, %p67;
	or.pred  	%p71, %p70, %p69;
	@%p71 bra 	$L__BB0_30;
	ld.shared.f32 	%f65, [%r5+52];
	ld.shared.f32 	%f66, [%r9+832];
	fma.rn.f32 	%f72, %f65, %f66, %f72;
$L__BB0_30:
	setp.lt.s32 	%p72, %r32, %r89;
	add.s32 	%r90, %r2, 14;
	setp.lt.s32 	%p73, %r29, %r90;
	add.s32 	%r91, %r105, 7;
	setp.gt.s32 	%p74, %r91, %r8;
	or.pred  	%p75, %p73, %p72;
	or.pred  	%p76, %p75, %p74;
	@%p76 bra 	$L__BB0_32;
	ld.shared.f32 	%f67, [%r5+56];
	ld.shared.f32 	%f68, [%r9+896];
	fma.rn.f32 	%f72, %f67, %f68, %f72;
$L__BB0_32:
	setp.lt.s32 	%p77, %r32, %r93;
	add.s32 	%r94, %r2, 15;
	setp.lt.s32 	%p78, %r29, %r94;
	add.s32 	%r95, %r105, 8;
	setp.gt.s32 	%p79, %r95, %r8;
	or.pred  	%p80, %p78, %p77;
	or.pred  	%p81, %p80, %p79;
	@%p81 bra 	$L__BB0_34;
	ld.shared.f32 	%f69, [%r5+60];
	ld.shared.f32 	%f70, [%r9+960];
	fma.rn.f32 	%f72, %f69, %f70, %f72;
$L__BB0_34:
	bar.sync 	0;
	add.s32 	%r106, %r106, 1;
	add.s32 	%r105, %r105, 16;
	add.s32 	%r104, %r104, 16;
	add.s32 	%r103, %r103, %r4;
	setp.ne.s32 	%p82, %r106, 1;
	@%p82 bra 	$L__BB0_2;
$L__BB0_35:
	ld.param.u64 	%rd24, [JCudaMatrixSharedMemKernel_param_6];
	ld.param.u32 	%r102, [JCudaMatrixSharedMemKernel_param_3];
	cvta.to.global.u64 	%rd16, %rd24;
	mad.lo.s32 	%r96, %r1, %r102, %r2;
	cvt.s64.s32 	%rd17, %r96;
	mov.u32 	%r97, %tid.y;
	mov.u32 	%r98, %tid.x;
	mad.lo.s32 	%r99, %r102, %r97, %r98;
	cvt.s64.s32 	%rd18, %r99;
	add.s64 	%rd19, %rd17, %rd18;
	shl.b64 	%rd20, %rd19, 2;
	add.s64 	%rd21, %rd16, %rd20;
	st.global.f32 	[%rd21], %f72;
	ret;

}


// ===== COMPILED SASS (sm_100) =====

	.target	sm_100

	.elftype	@"ET_EXEC"


//--------------------- .note.nv.tkinfo           --------------------------
	.section	.note.nv.tkinfo,"",@"SHT_NOTE"
	.sectionflags	@"SHF_NOTE_NV_TKINFO"
	.tkinfo
        /*0018*/ 	.word	0x00000002
        /*0030*/ 	.string	""
        /*0030*/ 	.string	"ptxas"
        /*0030*/ 	.string	"Cuda compilation tools, release 13.0, V13.0.88"
        /*0030*/ 	.string	"Build cuda_13.0.r13.0/compiler.36424714_0"
        /*0030*/ 	.string	"-arch sm_100 -m 64 "



//--------------------- .note.nv.cuinfo           --------------------------
	.section	.note.nv.cuinfo,"",@"SHT_NOTE"
	.sectionflags	@"SHF_NOTE_NV_CUINFO"
        /*0018*/ 	.short	0x0002
        /*001a*/ 	.short	0x0064
        /*001c*/ 	.short	0x0082
	.zero		2


//--------------------- .nv.info                  --------------------------
	.section	.nv.info,"",@"SHT_CUDA_INFO"
	.align	4


	//----- nvinfo : EIATTR_REGCOUNT
	.align		4
        /*0000*/ 	.byte	0x04, 0x2f
        /*0002*/ 	.short	(.L_1 - .L_0)
	.align		4
.L_0:
        /*0004*/ 	.word	index@(JCudaMatrixSharedMemKernel)
        /*0008*/ 	.word	0x00000023


	//----- nvinfo : EIATTR_FRAME_SIZE
	.align		4
.L_1:
        /*000c*/ 	.byte	0x04, 0x11
        /*000e*/ 	.short	(.L_3 - .L_2)
	.align		4
.L_2:
        /*0010*/ 	.word	index@(JCudaMatrixSharedMemKernel)
        /*0014*/ 	.word	0x00000000


	//----- nvinfo : EIATTR_MIN_STACK_SIZE
	.align		4
.L_3:
        /*0018*/ 	.byte	0x04, 0x12
        /*001a*/ 	.short	(.L_5 - .L_4)
	.align		4
.L_4:
        /*001c*/ 	.word	index@(JCudaMatrixSharedMemKernel)
        /*0020*/ 	.word	0x00000000
.L_5:


//--------------------- .nv.compat                --------------------------
	.section	.nv.compat,"",@"SHT_CUDA_COMPAT_INFO"
	.align	4
        /*0000*/ 	.byte	0x02, 0x09, 0x00, 0x00, 0x02, 0x02, 0x01, 0x00, 0x02, 0x05, 0x05, 0x00, 0x03, 0x07, 0x01, 0x01
        /*0010*/ 	.byte	0x02, 0x03, 0x00, 0x00, 0x02, 0x06, 0x01, 0x00, 0x04, 0x0b, 0x08, 0x00, 0x09, 0x00, 0x00, 0x00
        /*0020*/ 	.byte	0x00, 0x00, 0x00, 0x00


//--------------------- .nv.info.JCudaMatrixSharedMemKernel --------------------------
	.section	.nv.info.JCudaMatrixSharedMemKernel,"",@"SHT_CUDA_INFO"
	.sectionflags	@""
	.align	4


	//----- nvinfo : EIATTR_CUDA_API_VERSION
	.align		4
        /*0000*/ 	.byte	0x04, 0x37
        /*0002*/ 	.short	(.L_7 - .L_6)
.L_6:
        /*0004*/ 	.word	0x00000082


	//----- nvinfo : EIATTR_KPARAM_INFO
	.align		4
.L_7:
        /*0008*/ 	.byte	0x04, 0x17
        /*000a*/ 	.short	(.L_9 - .L_8)
.L_8:
        /*000c*/ 	.word	0x00000000
        /*0010*/ 	.short	0x0006
        /*0012*/ 	.short	0x0020
        /*0014*/ 	.byte	0x00, 0xf5, 0x21, 0x00


	//----- nvinfo : EIATTR_KPARAM_INFO
	.align		4
.L_9:
        /*0018*/ 	.byte	0x04, 0x17
        /*001a*/ 	.short	(.L_11 - .L_10)
.L_10:
        /*001c*/ 	.word	0x00000000
        /*0020*/ 	.short	0x0005
        /*0022*/ 	.short	0x0018
        /*0024*/ 	.byte	0x00, 0xf5, 0x21, 0x00


	//----- nvinfo : EIATTR_KPARAM_INFO
	.align		4
.L_11:
        /*0028*/ 	.byte	0x04, 0x17
        /*002a*/ 	.short	(.L_13 - .L_12)
.L_12:
        /*002c*/ 	.word	0x00000000
        /*0030*/ 	.short	0x0004
        /*0032*/ 	.short	0x0014
        /*0034*/ 	.byte	0x00, 0xf0, 0x11, 0x00


	//----- nvinfo : EIATTR_KPARAM_INFO
	.align		4
.L_13:
        /*0038*/ 	.byte	0x04, 0x17
        /*003a*/ 	.short	(.L_15 - .L_14)
.L_14:
        /*003c*/ 	.word	0x00000000
        /*0040*/ 	.short	0x0003
        /*0042*/ 	.short	0x0010
        /*0044*/ 	.byte	0x00, 0xf0, 0x11, 0x00


	//----- nvinfo : EIATTR_KPARAM_INFO
	.align		4
.L_15:
        /*0048*/ 	.byte	0x04, 0x17
        /*004a*/ 	.short	(.L_17 - .L_16)
.L_16:
        /*004c*/ 	.word	0x00000000
        /*0050*/ 	.short	0x0002
        /*0052*/ 	.short	0x0008
        /*0054*/ 	.byte	0x00, 0xf5, 0x21, 0x00


	//----- nvinfo : EIATTR_KPARAM_INFO
	.align		4
.L_17:
        /*0058*/ 	.byte	0x04, 0x17
        /*005a*/ 	.short	(.L_19 - .L_18)
.L_18:
        /*005c*/ 	.word	0x00000000
        /*0060*/ 	.short	0x0001
        /*0062*/ 	.short	0x0004
        /*0064*/ 	.byte	0x00, 0xf0, 0x11, 0x00


	//----- nvinfo : EIATTR_KPARAM_INFO
	.align		4
.L_19:
        /*0068*/ 	.byte	0x04, 0x17
        /*006a*/ 	.short	(.L_21 - .L_20)
.L_20:
        /*006c*/ 	.word	0x00000000
        /*0070*/ 	.short	0x0000
        /*0072*/ 	.short	0x0000
        /*0074*/ 	.byte	0x00, 0xf0, 0x11, 0x00


	//----- nvinfo : EIATTR_SPARSE_MMA_MASK
	.align		4
.L_21:
        /*0078*/ 	.byte	0x03, 0x50
        /*007a*/ 	.short	0x0000


	//----- nvinfo : EIATTR_MAXREG_COUNT
	.align		4
        /*007c*/ 	.byte	0x03, 0x1b
        /*007e*/ 	.short	0x00ff


	//----- nvinfo : EIATTR_NUM_BARRIERS
	.align		4
        /*0080*/ 	.byte	0x02, 0x4c
        /*0082*/ 	.byte	0x01
	.zero		1


	//----- nvinfo : EIATTR_MERCURY_ISA_VERSION
	.align		4
        /*0084*/ 	.byte	0x03, 0x5f
        /*0086*/ 	.short	0x0101


	//----- nvinfo : EIATTR_VRC_CTA_INIT_COUNT
	.align		4
        /*0088*/ 	.byte	0x02, 0x4a
	.zero		1
	.zero		1


	//----- nvinfo : EIATTR_EXIT_INSTR_OFFSETS
	.align		4
        /*008c*/ 	.byte	0x04, 0x1c
        /*008e*/ 	.short	(.L_23 - .L_22)


	//   ....[0]....
.L_22:
        /*0090*/ 	.word	0x00000e50


	//----- nvinfo : EIATTR_CBANK_PARAM_SIZE
	.align		4
.L_23:
        /*0094*/ 	.byte	0x03, 0x19
        /*0096*/ 	.short	0x0028


	//----- nvinfo : EIATTR_PARAM_CBANK
	.align		4
        /*0098*/ 	.byte	0x04, 0x0a
        /*009a*/ 	.short	(.L_25 - .L_24)
	.align		4
.L_24:
        /*009c*/ 	.word	index@(.nv.constant0.JCudaMatrixSharedMemKernel)
        /*00a0*/ 	.short	0x0380
        /*00a2*/ 	.short	0x0028


	//----- nvinfo : EIATTR_SW_WAR
	.align		4
.L_25:
        /*00a4*/ 	.byte	0x04, 0x36
        /*00a6*/ 	.short	(.L_27 - .L_26)
.L_26:
        /*00a8*/ 	.word	0x00000008
.L_27:


//--------------------- .nv.callgraph             --------------------------
	.section	.nv.callgraph,"",@"SHT_CUDA_CALLGRAPH"
	.align	4
	.sectionentsize	8
	.align		4
        /*0000*/ 	.word	0x00000000
	.align		4
        /*0004*/ 	.word	0xffffffff
	.align		4
        /*0008*/ 	.word	0x00000000
	.align		4
        /*000c*/ 	.word	0xfffffffe
	.align		4
        /*0010*/ 	.word	0x00000000
	.align		4
        /*0014*/ 	.word	0xfffffffd
	.align		4
        /*0018*/ 	.word	0x00000000
	.align		4
        /*001c*/ 	.word	0xfffffffc


//--------------------- .text.JCudaMatrixSharedMemKernel --------------------------
	.section	.text.JCudaMatrixSharedMemKernel,"ax",@progbits
	.align	128
        .global         JCudaMatrixSharedMemKernel
        .type           JCudaMatrixSharedMemKernel,@function
        .size           JCudaMatrixSharedMemKernel,(.L_x_3 - JCudaMatrixSharedMemKernel)
        .other          JCudaMatrixSharedMemKernel,@"STO_CUDA_ENTRY STV_DEFAULT"
JCudaMatrixSharedMemKernel:
.text.JCudaMatrixSharedMemKernel:
[----:B------:R-:W-:Y:S08]  /*0000*/  LDC R1, c[0x0][0x37c] ;  /* 0x0000df00ff017b82 */ /* 0x000ff00000000800 */
[----:B------:R-:W0:Y:S01]  /*0010*/  LDC R26, c[0x0][0x380] ;  /* 0x0000e000ff1a7b82 */ /* 0x000e220000000800 */
[----:B------:R-:W1:Y:S01]  /*0020*/  S2R R0, SR_TID.Y ;  /* 0x0000000000007919 */ /* 0x000e620000002200 */
[----:B------:R-:W2:Y:S01]  /*0030*/  LDCU.64 UR8, c[0x0][0x358] ;  /* 0x00006b00ff0877ac */ /* 0x000ea20008000a00 */
[----:B------:R-:W-:Y:S01]  /*0040*/  IMAD.MOV.U32 R2, RZ, RZ, RZ ;  /* 0x000000ffff027224 */ /* 0x000fe200078e00ff */
[----:B------:R-:W3:Y:S04]  /*0050*/  S2R R3, SR_TID.X ;  /* 0x0000000000037919 */ /* 0x000ee80000002100 */
[----:B------:R-:W4:Y:S08]  /*0060*/  S2UR UR4, SR_CTAID.Y ;  /* 0x00000000000479c3 */ /* 0x000f300000002600 */
[----:B------:R-:W5:Y:S01]  /*0070*/  S2UR UR5, SR_CTAID.X ;  /* 0x00000000000579c3 */ /* 0x000f620000002500 */
[----:B0-----:R-:W-:Y:S01]  /*0080*/  ISETP.GE.AND P0, PT, R26, -0xf, PT ;  /* 0xfffffff11a00780c */ /* 0x001fe20003f06270 */
[----:B----4-:R-:W-:-:S02]  /*0090*/  USHF.L.U32 UR4, UR4, 0x4, URZ ;  /* 0x0000000404047899 */ /* 0x010fc400080006ff */
[----:B-----5:R-:W-:-:S10]  /*00a0*/  USHF.L.U32 UR5, UR5, 0x4, URZ ;  /* 0x0000000405057899 */ /* 0x020fd400080006ff */
[----:B-123--:R-:W-:Y:S05]  /*00b0*/  @!P0 BRA `(.L_x_0) ;  /* 0x0000000c003c8947 */ /* 0x00efea0003800000 */
[----:B------:R-:W0:Y:S01]  /*00c0*/  LDC.64 R10, c[0x0][0x390] ;  /* 0x0000e400ff0a7b82 */ /* 0x000e220000000a00 */
[----:B------:R-:W1:Y:S01]  /*00d0*/  S2R R23, SR_TID.Y ;  /* 0x0000000000177919 */ /* 0x000e620000002200 */
[----:B------:R-:W-:Y:S01]  /*00e0*/  UIADD3 UR24, UPT, UPT, UR4, 0x2, URZ ;  /* 0x0000000204187890 */ /* 0x000fe2000fffe0ff */
[----:B------:R-:W-:Y:S01]  /*00f0*/  SHF.R.S32.HI R7, RZ, 0x1f, R26 ;  /* 0x0000001fff077819 */ /* 0x000fe2000001141a */
[----:B------:R-:W-:Y:S01]  /*0100*/  UIADD3 UR25, UPT, UPT, UR4, 0x3, URZ ;  /* 0x0000000304197890 */ /* 0x000fe2000fffe0ff */
[----:B------:R-:W1:Y:S01]  /*0110*/  S2R R22, SR_TID.X ;  /* 0x0000000000167919 */ /* 0x000e620000002100 */
[----:B------:R-:W-:Y:S01]  /*0120*/  UIADD3 UR26, UPT, UPT, UR4, 0x4, URZ ;  /* 0x00000004041a7890 */ /* 0x000fe2000fffe0ff */
[----:B------:R-:W-:Y:S01]  /*0130*/  LEA.HI R9, R7, R26, RZ, 0x4 ;  /* 0x0000001a07097211 */ /* 0x000fe200078f20ff */
[----:B------:R-:W2:Y:S01]  /*0140*/  S2UR UR7, SR_CgaCtaId ;  /* 0x00000000000779c3 */ /* 0x000ea20000008800 */
[----:B------:R-:W-:Y:S02]  /*0150*/  UIADD3 UR27, UPT, UPT, UR4, 0x5, URZ ;  /* 0x00000005041b7890 */ /* 0x000fe4000fffe0ff */
[----:B------:R-:W-:Y:S01]  /*0160*/  IMAD R8, R26, UR4, RZ ;  /* 0x000000041a087c24 */ /* 0x000fe2000f8e02ff */
[----:B------:R-:W-:Y:S01]  /*0170*/  UIADD3 UR28, UPT, UPT, UR4, 0x6, URZ ;  /* 0x00000006041c7890 */ /* 0x000fe2000fffe0ff */
[----:B------:R-:W-:Y:S01]  /*0180*/  SHF.R.S32.HI R24, RZ, 0x4, R9 ;  /* 0x00000004ff187819 */ /* 0x000fe20000011409 */
[----:B------:R-:W-:Y:S01]  /*0190*/  UIADD3 UR32, UPT, UPT, UR5, 0x2, URZ ;  /* 0x0000000205207890 */ /* 0x000fe2000fffe0ff */
[----:B------:R-:W-:Y:S01]  /*01a0*/  IMAD.MOV.U32 R2, RZ, RZ, RZ ;  /* 0x000000ffff027224 */ /* 0x000fe200078e00ff */
[----:B------:R-:W-:Y:S01]  /*01b0*/  UIADD3 UR29, UPT, UPT, UR4, 0x7, URZ ;  /* 0x00000007041d7890 */ /* 0x000fe2000fffe0ff */
[----:B------:R-:W3:Y:S01]  /*01c0*/  LDC R13, c[0x0][0x384] ;  /* 0x0000e100ff0d7b82 */ /* 0x000ee20000000800 */
[----:B------:R-:W-:Y:S01]  /*01d0*/  UIADD3 UR33, UPT, UPT, UR5, 0x3, URZ ;  /* 0x0000000305217890 */ /* 0x000fe2000fffe0ff */
[----:B------:R-:W-:Y:S01]  /*01e0*/  IMAD.MOV.U32 R4, RZ, RZ, 0x7 ;  /* 0x00000007ff047424 */ /* 0x000fe200078e00ff */
[----:B------:R-:W-:Y:S01]  /*01f0*/  UIADD3 UR34, UPT, UPT, UR5, 0x4, URZ ;  /* 0x0000000405227890 */ /* 0x000fe2000fffe0ff */
[----:B------:R-:W-:Y:S01]  /*0200*/  IMAD.MOV R24, RZ, RZ, -R24 ;  /* 0x000000ffff187224 */ /* 0x000fe200078e0a18 */
[----:B------:R-:W-:-:S02]  /*0210*/  UIADD3 UR35, UPT, UPT, UR5, 0x5, URZ ;  /* 0x0000000505237890 */ /* 0x000fc4000fffe0ff */
[----:B------:R-:W-:Y:S01]  /*0220*/  UIADD3 UR36, UPT, UPT, UR5, 0x6, URZ ;  /* 0x0000000605247890 */ /* 0x000fe2000fffe0ff */
[C---:B0-----:R-:W-:Y:S01]  /*0230*/  ISETP.LT.AND P6, PT, R11.reuse, UR4, PT ;  /* 0x000000040b007c0c */ /* 0x041fe2000bfc1270 */
[----:B------:R-:W-:Y:S01]  /*0240*/  UIADD3 UR37, UPT, UPT, UR5, 0x7, URZ ;  /* 0x0000000705257890 */ /* 0x000fe2000fffe0ff */
[C---:B------:R-:W-:Y:S01]  /*0250*/  ISETP.LT.AND P5, PT, R11.reuse, UR24, PT ;  /* 0x000000180b007c0c */ /* 0x040fe2000bfa1270 */
[----:B------:R-:W-:Y:S01]  /*0260*/  UIADD3 UR16, UPT, UPT, UR4, 0x8, URZ ;  /* 0x0000000804107890 */ /* 0x000fe2000fffe0ff */
[C---:B------:R-:W-:Y:S01]  /*0270*/  ISETP.LT.OR P6, PT, R26.reuse, UR5, P6 ;  /* 0x000000051a007c0c */ /* 0x040fe2000b7c1670 */
[----:B------:R-:W-:Y:S01]  /*0280*/  UIADD3 UR15, UPT, UPT, UR5, 0x8, URZ ;  /* 0x00000008050f7890 */ /* 0x000fe2000fffe0ff */
[C---:B------:R-:W-:Y:S01]  /*0290*/  ISETP.LT.AND P4, PT, R11.reuse, UR25, PT ;  /* 0x000000190b007c0c */ /* 0x040fe2000bf81270 */
[----:B------:R-:W-:Y:S01]  /*02a0*/  UIADD3 UR17, UPT, UPT, UR4, 0x9, URZ ;  /* 0x0000000904117890 */ /* 0x000fe2000fffe0ff */
[C---:B------:R-:W-:Y:S01]  /*02b0*/  ISETP.LT.AND P3, PT, R11.reuse, UR26, PT ;  /* 0x0000001a0b007c0c */ /* 0x040fe2000bf61270 */
[----:B------:R-:W0:Y:S01]  /*02c0*/  LDC R5, c[0x0][0x380] ;  /* 0x0000e000ff057b82 */ /* 0x000e220000000800 */
[C---:B------:R-:W-:Y:S01]  /*02d0*/  ISETP.LT.AND P2, PT, R11.reuse, UR27, PT ;  /* 0x0000001b0b007c0c */ /* 0x040fe2000bf41270 */
[----:B------:R-:W-:Y:S01]  /*02e0*/  UMOV UR6, 0x400 ;  /* 0x0000040000067882 */ /* 0x000fe20000000000 */
[----:B------:R-:W-:Y:S01]  /*02f0*/  P2R R12, PR, RZ, 0x40 ;  /* 0x00000040ff0c7803 */ /* 0x000fe20000000000 */
[----:B------:R-:W-:Y:S01]  /*0300*/  UIADD3 UR38, UPT, UPT, UR5, 0x9, URZ ;  /* 0x0000000905267890 */ /* 0x000fe2000fffe0ff */
[C---:B------:R-:W-:Y:S01]  /*0310*/  ISETP.LT.AND P1, PT, R11.reuse, UR28, PT ;  /* 0x0000001c0b007c0c */ /* 0x040fe2000bf21270 */
[----:B--2---:R-:W-:Y:S01]  /*0320*/  ULEA UR14, UR7, UR6, 0x18 ;  /* 0x00000006070e7291 */ /* 0x004fe2000f8ec0ff */
[C---:B------:R-:W-:Y:S01]  /*0330*/  ISETP.LT.OR P6, PT, R26.reuse, UR32, P5 ;  /* 0x000000201a007c0c */ /* 0x040fe2000afc1670 */
[----:B------:R-:W2:Y:S01]  /*0340*/  LDC R6, c[0x0][0x394] ;  /* 0x0000e500ff067b82 */ /* 0x000ea20000000800 */
[C---:B------:R-:W-:Y:S01]  /*0350*/  ISETP.LT.AND P0, PT, R11.reuse, UR29, PT ;  /* 0x0000001d0b007c0c */ /* 0x040fe2000bf01270 */
[----:B------:R-:W-:Y:S01]  /*0360*/  UIADD3 UR6, UPT, UPT, UR6, 0x400, URZ ;  /* 0x0000040006067890 */ /* 0x000fe2000fffe0ff */
[C---:B------:R-:W-:Y:S01]  /*0370*/  ISETP.LT.OR P5, PT, R26.reuse, UR33, P4 ;  /* 0x000000211a007c0c */ /* 0x040fe2000a7a1670 */
        /* <DEDUP_REMOVED lines=9> */
[C---:B------:R-:W-:Y:S01]  /*0410*/  ISETP.LT.AND P0, PT, R11.reuse, UR16, PT ;  /* 0x000000100b007c0c */ /* 0x040fe2000bf01270 */
[----:B------:R-:W-:Y:S01]  /*0420*/  UIADD3 UR31, UPT, UPT, UR4, 0xf, URZ ;  /* 0x0000000f041f7890 */ /* 0x000fe2000fffe0ff */
[----:B------:R-:W-:Y:S01]  /*0430*/  P2R R17, PR, RZ, 0x4 ;  /* 0x00000004ff117803 */ /* 0x000fe20000000000 */
[----:B------:R-:W-:Y:S01]  /*0440*/  ULEA UR6, UR7, UR6, 0x18 ;  /* 0x0000000607067291 */ /* 0x000fe2000f8ec0ff */
[C---:B------:R-:W-:Y:S01]  /*0450*/  ISETP.LT.OR P2, PT, R26.reuse, UR15, P0 ;  /* 0x0000000f1a007c0c */ /* 0x040fe20008741670 */
[----:B------:R-:W-:Y:S01]  /*0460*/  UIADD3 UR18, UPT, UPT, UR5, 0xa, URZ ;  /* 0x0000000a05127890 */ /* 0x000fe2000fffe0ff */
[----:B------:R-:W-:Y:S01]  /*0470*/  ISETP.LT.AND P0, PT, R11, UR17, PT ;  /* 0x000000110b007c0c */ /* 0x000fe2000bf01270 */
[----:B------:R-:W-:Y:S01]  /*0480*/  UIADD3 UR21, UPT, UPT, UR5, 0xc, URZ ;  /* 0x0000000c05157890 */ /* 0x000fe2000fffe0ff */
[----:B------:R-:W-:Y:S01]  /*0490*/  P2R R18, PR, RZ, 0x2 ;  /* 0x00000002ff127803 */ /* 0x000fe20000000000 */
[----:B------:R-:W-:Y:S01]  /*04a0*/  UIADD3 UR39, UPT, UPT, UR5, 0xb, URZ ;  /* 0x0000000b05277890 */ /* 0x000fe2000fffe0ff */
[----:B------:R-:W-:Y:S01]  /*04b0*/  ISETP.LT.OR P1, PT, R26, UR38, P0 ;  /* 0x000000261a007c0c */ /* 0x000fe20008721670 */
[----:B------:R-:W-:Y:S01]  /*04c0*/  UIADD3 UR40, UPT, UPT, UR5, 0xd, URZ ;  /* 0x0000000d05287890 */ /* 0x000fe2000fffe0ff */
[----:B------:R-:W-:Y:S01]  /*04d0*/  P2R R14, PR, RZ, 0x20 ;  /* 0x00000020ff0e7803 */ /* 0x000fe20000000000 */
[----:B------:R-:W-:Y:S01]  /*04e0*/  UIADD3 UR41, UPT, UPT, UR5, 0xe, URZ ;  /* 0x0000000e05297890 */ /* 0x000fe2000fffe0ff */
[----:B------:R-:W-:Y:S01]  /*04f0*/  P2R R15, PR, RZ, 0x10 ;  /* 0x00000010ff0f7803 */ /* 0x000fe20000000000 */
[----:B------:R-:W-:Y:S01]  /*0500*/  UIADD3 UR42, UPT, UPT, UR5, 0xf, URZ ;  /* 0x0000000f052a7890 */ /* 0x000fe2000fffe0ff */
[----:B------:R-:W-:Y:S01]  /*0510*/  P2R R16, PR, RZ, 0x8 ;  /* 0x00000008ff107803 */ /* 0x000fe20000000000 */
[----:B-1----:R-:W-:Y:S01]  /*0520*/  IMAD R21, R23, R26, R22 ;  /* 0x0000001a17157224 */ /* 0x002fe200078e0216 */
[----:B------:R-:W-:Y:S01]  /*0530*/  P2R R19, PR, RZ, 0x4 ;  /* 0x00000004ff137803 */ /* 0x000fe20000000000 */
[----:B------:R-:W1:Y:S01]  /*0540*/  LDCU UR43, c[0x0][0x390] ;  /* 0x00007200ff2b77ac */ /* 0x000e620008000800 */
[----:B------:R-:W-:-:S02]  /*0550*/  P2R R9, PR, RZ, 0x2 ;  /* 0x00000002ff097803 */ /* 0x000fc40000000000 */
[C---:B------:R-:W-:Y:S01]  /*0560*/  ISETP.LT.AND P0, PT, R11.reuse, UR19, PT ;  /* 0x000000130b007c0c */ /* 0x040fe2000bf01270 */
[----:B------:R-:W4:Y:S01]  /*0570*/  LDCU.64 UR12, c[0x0][0x398] ;  /* 0x00007300ff0c77ac */ /* 0x000f220008000a00 */
[C---:B------:R-:W-:Y:S02]  /*0580*/  ISETP.LT.AND P1, PT, R11.reuse, UR20, PT ;  /* 0x000000140b007c0c */ /* 0x040fe4000bf21270 */
[C---:B------:R-:W-:Y:S01]  /*0590*/  ISETP.LT.AND P2, PT, R11.reuse, UR22, PT ;  /* 0x000000160b007c0c */ /* 0x040fe2000bf41270 */
[----:B------:R-:W0:Y:S01]  /*05a0*/  LDCU.64 UR10, c[0x0][0x388] ;  /* 0x00007100ff0a77ac */ /* 0x000e220008000a00 */
[C---:B------:R-:W-:Y:S02]  /*05b0*/  ISETP.LT.AND P3, PT, R11.reuse, UR23, PT ;  /* 0x000000170b007c0c */ /* 0x040fe4000bf61270 */
[C---:B------:R-:W-:Y:S02]  /*05c0*/  ISETP.LT.AND P4, PT, R11.reuse, UR30, PT ;  /* 0x0000001e0b007c0c */ /* 0x040fe4000bf81270 */
[----:B------:R-:W-:-:S02]  /*05d0*/  ISETP.LT.AND P5, PT, R11, UR31, PT ;  /* 0x0000001f0b007c0c */ /* 0x000fc4000bfa1270 */
[C---:B------:R-:W-:Y:S02]  /*05e0*/  LEA R11, R23.reuse, UR14, 0x6 ;  /* 0x0000000e170b7c11 */ /* 0x040fe4000f8e30ff */
[----:B------:R-:W-:Y:S01]  /*05f0*/  LEA R20, R22, UR6, 0x2 ;  /* 0x0000000616147c11 */ /* 0x000fe2000f8e10ff */
[----:B------:R-:W-:Y:S01]  /*0600*/  UMOV UR6, UR5 ;  /* 0x0000000500067c82 */ /* 0x000fe20008000000 */
[----:B---3--:R-:W-:Y:S01]  /*0610*/  VIMNMX R7, PT, PT, R10, R13, PT ;  /* 0x0000000d0a077248 */ /* 0x008fe20003fe0100 */
[C---:B------:R-:W-:Y:S01]  /*0620*/  IMAD R10, R23.reuse, R10, R22 ;  /* 0x0000000a170a7224 */ /* 0x040fe200078e0216 */
[----:B------:R-:W-:Y:S01]  /*0630*/  P2R R13, PR, RZ, 0x40 ;  /* 0x00000040ff0d7803 */ /* 0x000fe20000000000 */
[----:B------:R-:W-:Y:S01]  /*0640*/  IMAD R22, R22, 0x4, R11 ;  /* 0x0000000416167824 */ /* 0x000fe200078e020b */
[C---:B------:R-:W-:Y:S01]  /*0650*/  ISETP.LT.OR P0, PT, R26.reuse, UR18, P0 ;  /* 0x000000121a007c0c */ /* 0x040fe20008701670 */
[----:B------:R-:W-:Y:S01]  /*0660*/  IMAD R23, R23, 0x40, R20 ;  /* 0x0000004017177824 */ /* 0x000fe200078e0214 */
[----:B------:R-:W-:-:S02]  /*0670*/  ISETP.LT.OR P1, PT, R26, UR39, P1 ;  /* 0x000000271a007c0c */ /* 0x000fc40008f21670 */
[C---:B------:R-:W-:Y:S02]  /*0680*/  ISETP.LT.OR P2, PT, R26.reuse, UR21, P2 ;  /* 0x000000151a007c0c */ /* 0x040fe40009741670 */
[C---:B------:R-:W-:Y:S02]  /*0690*/  ISETP.LT.OR P3, PT, R26.reuse, UR40, P3 ;  /* 0x000000281a007c0c */ /* 0x040fe40009f61670 */
[C---:B------:R-:W-:Y:S02]  /*06a0*/  ISETP.LT.OR P4, PT, R26.reuse, UR41, P4 ;  /* 0x000000291a007c0c */ /* 0x040fe4000a781670 */
[----:B012-4-:R-:W-:-:S13]  /*06b0*/  ISETP.LT.OR P5, PT, R26, UR42, P5 ;  /* 0x0000002a1a007c0c */ /* 0x017fda000afa1670 */
.L_x_1:
[----:B------:R-:W-:Y:S01]  /*06c0*/  SHF.R.S32.HI R28, RZ, 0x1f, R8 ;  /* 0x0000001fff1c7819 */ /* 0x000fe20000011408 */
[----:B------:R-:W-:Y:S01]  /*06d0*/  USHF.R.S32.HI UR7, URZ, 0x1f, UR6 ;  /* 0x0000001fff077899 */ /* 0x000fe20008011406 */
[----:B------:R-:W-:-:S04]  /*06e0*/  IADD3 R27, P6, PT, R21, R8, RZ ;  /* 0x00000008151b7210 */ /* 0x000fc80007fde0ff */
[----:B------:R-:W-:Y:S02]  /*06f0*/  LEA.HI.X.SX32 R28, R21, R28, 0x1, P6 ;  /* 0x0000001c151c7211 */ /* 0x000fe400030f0eff */
[----:B------:R-:W-:-:S04]  /*0700*/  IADD3 R26, P6, PT, R10, UR6, RZ ;  /* 0x000000060a1a7c10 */ /* 0x000fc8000ffde0ff */
[----:B------:R-:W-:Y:S02]  /*0710*/  LEA.HI.X.SX32 R25, R10, UR7, 0x1, P6 ;  /* 0x000000070a197c11 */ /* 0x000fe4000b0f0eff */
[----:B------:R-:W-:-:S04]  /*0720*/  LEA R30, P6, R27, UR10, 0x2 ;  /* 0x0000000a1b1e7c11 */ /* 0x000fc8000f8c10ff */
[----:B------:R-:W-:Y:S02]  /*0730*/  LEA.HI.X R31, R27, UR11, R28, 0x2, P6 ;  /* 0x0000000b1b1f7c11 */ /* 0x000fe4000b0f141c */
[----:B------:R-:W-:-:S04]  /*0740*/  LEA R28, P6, R26, UR12, 0x2 ;  /* 0x0000000c1a1c7c11 */ /* 0x000fc8000f8c10ff */
[----:B------:R-:W-:Y:S01]  /*0750*/  LEA.HI.X R29, R26, UR13, R25, 0x2, P6 ;  /* 0x0000000d1a1d7c11 */ /* 0x000fe2000b0f1419 */
[----:B------:R-:W2:Y:S01]  /*0760*/  LDG.E R31, desc[UR8][R30.64] ;  /* 0x000000081e1f7981 */ /* 0x000ea2000c1e1900 */
[----:B------:R-:W-:Y:S01]  /*0770*/  VIADD R32, R4, 0xfffffff9 ;  /* 0xfffffff904207836 */ /* 0x000fe20000000000 */
[----:B------:R-:W-:Y:S02]  /*0780*/  ISETP.NE.AND P6, PT, R12, RZ, PT ;  /* 0x000000ff0c00720c */ /* 0x000fe40003fc5270 */
[----:B------:R-:W3:Y:S02]  /*0790*/  LDG.E R28, desc[UR8][R28.64] ;  /* 0x000000081c1c7981 */ /* 0x000ee4000c1e1900 */
[----:B------:R-:W-:Y:S02]  /*07a0*/  ISETP.GT.OR P6, PT, R32, R7, P6 ;  /* 0x000000072000720c */ /* 0x000fe400037c4670 */
[----:B--2---:R-:W-:Y:S04]  /*07b0*/  STS [R22], R31 ;  /* 0x0000001f16007388 */ /* 0x004fe80000000800 */
[----:B---3--:R-:W-:Y:S01]  /*07c0*/  STS [R23], R28 ;  /* 0x0000001c17007388 */ /* 0x008fe20000000800 */
[----:B------:R-:W-:Y:S06]  /*07d0*/  BAR.SYNC.DEFER_BLOCKING 0x0 ;  /* 0x0000000000007b1d */ /* 0x000fec0000010000 */
[----:B------:R-:W-:Y:S04]  /*07e0*/  @!P6 LDS R25, [R11] ;  /* 0x000000000b19e984 */ /* 0x000fe80000000800 */
[----:B------:R-:W0:Y:S02]  /*07f0*/  @!P6 LDS R26, [R20] ;  /* 0x00000000141ae984 */ /* 0x000e240000000800 */
[----:B0-----:R-:W-:Y:S01]  /*0800*/  @!P6 FFMA R2, R25, R26, R2 ;  /* 0x0000001a1902e223 */ /* 0x001fe20000000002 */
[----:B------:R-:W-:-:S04]  /*0810*/  ISETP.LE.AND P6, PT, R6, UR4, PT ;  /* 0x0000000406007c0c */ /* 0x000fc8000bfc3270 */
[----:B------:R-:W-:-:S04]  /*0820*/  ISETP.LE.OR P6, PT, R5, UR5, P6 ;  /* 0x0000000505007c0c */ /* 0x000fc8000b7c3670 */
[----:B------:R-:W-:-:S13]  /*0830*/  ISETP.GE.OR P6, PT, R32, R7, P6 ;  /* 0x000000072000720c */ /* 0x000fda00037c6670 */
[----:B------:R-:W-:Y:S04]  /*0840*/  @!P6 LDS R26, [R11+0x4] ;  /* 0x000004000b1ae984 */ /* 0x000fe80000000800 */
[----:B------:R-:W0:Y:S02]  /*0850*/  @!P6 LDS R25, [R20+0x40] ;  /* 0x000040001419e984 */ /* 0x000e240000000800 */
[----:B0-----:R-:W-:Y:S01]  /*0860*/  @!P6 FFMA R2, R25, R26, R2 ;  /* 0x0000001a1902e223 */ /* 0x001fe20000000002 */
[----:B------:R-:W-:Y:S01]  /*0870*/  VIADD R26, R4, 0xfffffffb ;  /* 0xfffffffb041a7836 */ /* 0x000fe20000000000 */
[----:B------:R-:W-:-:S04]  /*0880*/  ISETP.NE.AND P6, PT, R13, RZ, PT ;  /* 0x000000ff0d00720c */ /* 0x000fc80003fc5270 */
[----:B------:R-:W-:-:S13]  /*0890*/  ISETP.GT.OR P6, PT, R26, R7, P6 ;  /* 0x000000071a00720c */ /* 0x000fda00037c4670 */
        /* <DEDUP_REMOVED lines=44> */
[----:B------:R-:W-:-:S05]  /*0b60*/  VIADD R26, R4, 0x3 ;  /* 0x00000003041a7836 */ /* 0x000fca0000000000 */
        /* <DEDUP_REMOVED lines=27> */
[----:B------:R-:W0:Y:S01]  /*0d20*/  @!P6 LDS R25, [R20+0x3c0] ;  /* 0x0003c0001419e984 */ /* 0x000e220000000800 */
[----:B------:R-:W-:Y:S01]  /*0d30*/  VIADD R24, R24, 0x1 ;  /* 0x0000000118187836 */ /* 0x000fe20000000000 */
[----:B------:R-:W-:Y:S01]  /*0d40*/  ULEA UR6, UR43, UR6, 0x4 ;  /* 0x000000062b067291 */ /* 0x000fe2000f8e20ff */
[----:B------:R-:W-:Y:S02]  /*0d50*/  VIADD R8, R8, 0x10 ;  /* 0x0000001008087836 */ /* 0x000fe40000000000 */
[----:B------:R-:W-:Y:S02]  /*0d60*/  VIADD R4, R4, 0x10 ;  /* 0x0000001004047836 */ /* 0x000fe40000000000 */
[----:B0-----:R-:W-:Y:S01]  /*0d70*/  @!P6 FFMA R2, R25, R26, R2 ;  /* 0x0000001a1902e223 */ /* 0x001fe20000000002 */
[----:B------:R-:W-:Y:S01]  /*0d80*/  BAR.SYNC.DEFER_BLOCKING 0x0 ;  /* 0x0000000000007b1d */ /* 0x000fe20000010000 */
[----:B------:R-:W-:-:S13]  /*0d90*/  ISETP.NE.AND P6, PT, R24, 0x1, PT ;  /* 0x000000011800780c */ /* 0x000fda0003fc5270 */
[----:B------:R-:W-:Y:S05]  /*0da0*/  @P6 BRA `(.L_x_1) ;  /* 0xfffffff800446947 */ /* 0x000fea000383ffff */
.L_x_0:
[----:B------:R-:W0:Y:S01]  /*0db0*/  LDCU UR14, c[0x0][0x390] ;  /* 0x00007200ff0e77ac */ /* 0x000e220008000800 */
[----:B------:R-:W1:Y:S01]  /*0dc0*/  LDCU.64 UR6, c[0x0][0x3a0] ;  /* 0x00007400ff0677ac */ /* 0x000e620008000a00 */
[----:B0-----:R-:W-:Y:S02]  /*0dd0*/  UIMAD UR4, UR4, UR14, UR5 ;  /* 0x0000000e040472a4 */ /* 0x001fe4000f8e0205 */
[----:B------:R-:W-:Y:S02]  /*0de0*/  IMAD R3, R0, UR14, R3 ;  /* 0x0000000e00037c24 */ /* 0x000fe4000f8e0203 */
[----:B------:R-:W-:-:S03]  /*0df0*/  USHF.R.S32.HI UR5, URZ, 0x1f, UR4 ;  /* 0x0000001fff057899 */ /* 0x000fc60008011404 */
[----:B------:R-:W-:-:S04]  /*0e00*/  IADD3 R0, P0, PT, R3, UR4, RZ ;  /* 0x0000000403007c10 */ /* 0x000fc8000ff1e0ff */
[----:B------:R-:W-:Y:S02]  /*0e10*/  LEA.HI.X.SX32 R3, R3, UR5, 0x1, P0 ;  /* 0x0000000503037c11 */ /* 0x000fe400080f0eff */
[----:B-1----:R-:W-:-:S04]  /*0e20*/  LEA R4, P0, R0, UR6, 0x2 ;  /* 0x0000000600047c11 */ /* 0x002fc8000f8010ff */
[----:B------:R-:W-:-:S05]  /*0e30*/  LEA.HI.X R5, R0, UR7, R3, 0x2, P0 ;  /* 0x0000000700057c11 */ /* 0x000fca00080f1403 */
[----:B------:R-:W-:Y:S01]  /*0e40*/  STG.E desc[UR8][R4.64], R2 ;  /* 0x0000000204007986 */ /* 0x000fe2000c101908 */
[----:B------:R-:W-:Y:S05]  /*0e50*/  EXIT ;  /* 0x000000000000794d */ /* 0x000fea0003800000 */
.L_x_2:
[----:B------:R-:W-:-:S00]  /*0e60*/  BRA `(.L_x_2) ;  /* 0xfffffffc00fc7947 */ /* 0x000fc0000383ffff */
[----:B------:R-:W-:-:S00]  /*0e70*/  NOP ;  /* 0x0000000000007918 */ /* 0x000fc00000000000 */
        /* <DEDUP_REMOVED lines=8> */
.L_x_3:


//--------------------- .nv.shared.JCudaMatrixSharedMemKernel --------------------------
	.section	.nv.shared.JCudaMatrixSharedMemKernel,"aw",@nobits
	.sectionflags	@""
	.align	4
.nv.shared.JCudaMatrixSharedMemKernel:
	.zero		3072


//--------------------- .nv.shared.reserved.0     --------------------------
	.section	.nv.shared.reserved.0,"aw",@nobits
	.weak		__nv_reservedSMEM_offset_0_alias
	.size		__nv_reservedSMEM_offset_0_alias, 0, 64
	.other		__nv_reservedSMEM_offset_0_alias,@"STO_CUDA_RESERVED_SHARED STV_DEFAULT"
__nv_reservedSMEM_offset_0_alias:
	.zero		0
	.zero		64


//--------------------- .nv.constant0.JCudaMatrixSharedMemKernel --------------------------
	.section	.nv.constant0.JCudaMatrixSharedMemKernel,"a",@progbits
	.sectionflags	@""
	.align	4
.nv.constant0.JCudaMatrixSharedMemKernel:
	.zero		936


//--------------------- SYMBOLS --------------------------

	.type		.nv.reservedSmem.offset0,@object
	.size		.nv.reservedSmem.offset0,0x4
	.type		.nv.reservedSmem.cap,@object
	.size		.nv.reservedSmem.cap,0x4
